//
// Generated by NVIDIA NVVM Compiler
//
// Compiler Build ID: CL-36424714
// Cuda compilation tools, release 13.0, V13.0.88
// Based on NVVM 20.0.0
//

.version 9.0
.target sm_100
.address_size 64

	// .globl	_Z19matrixMultiplyTiledPfS_S_i
// _ZZ19matrixMultiplyTiledPfS_S_iE4ds_A has been demoted
// _ZZ19matrixMultiplyTiledPfS_S_iE4ds_B has been demoted

.visible .entry _Z19matrixMultiplyTiledPfS_S_i(
	.param .u64 .ptr .align 1 _Z19matrixMultiplyTiledPfS_S_i_param_0,
	.param .u64 .ptr .align 1 _Z19matrixMultiplyTiledPfS_S_i_param_1,
	.param .u64 .ptr .align 1 _Z19matrixMultiplyTiledPfS_S_i_param_2,
	.param .u32 _Z19matrixMultiplyTiledPfS_S_i_param_3
)
{
	.reg .pred 	%p<10>;
	.reg .b32 	%r<42>;
	.reg .b32 	%f<63>;
	.reg .b64 	%rd<13>;
	// demoted variable
	.shared .align 4 .b8 _ZZ19matrixMultiplyTiledPfS_S_iE4ds_A[1024];
	// demoted variable
	.shared .align 4 .b8 _ZZ19matrixMultiplyTiledPfS_S_iE4ds_B[1024];
	ld.param.u64 	%rd3, [_Z19matrixMultiplyTiledPfS_S_i_param_0];
	ld.param.u64 	%rd4, [_Z19matrixMultiplyTiledPfS_S_i_param_1];
	ld.param.u64 	%rd5, [_Z19matrixMultiplyTiledPfS_S_i_param_2];
	ld.param.u32 	%r24, [_Z19matrixMultiplyTiledPfS_S_i_param_3];
	mov.u32 	%r25, %ctaid.x;
	mov.u32 	%r26, %ctaid.y;
	mov.u32 	%r37, %tid.x;
	mov.u32 	%r39, %tid.y;
	shl.b32 	%r27, %r26, 4;
	add.s32 	%r3, %r27, %r39;
	shl.b32 	%r4, %r25, 4;
	add.s32 	%r5, %r4, %r37;
	setp.lt.s32 	%p1, %r24, 1;
	mov.f32 	%f62, 0f00000000;
	@%p1 bra 	$L__BB0_7;
	add.s32 	%r28, %r24, 15;
	shr.u32 	%r29, %r28, 4;
	shl.b32 	%r30, %r39, 6;
	mov.u32 	%r31, _ZZ19matrixMultiplyTiledPfS_S_iE4ds_A;
	add.s32 	%r6, %r31, %r30;
	shl.b32 	%r32, %r37, 2;
	add.s32 	%r7, %r6, %r32;
	mov.u32 	%r33, _ZZ19matrixMultiplyTiledPfS_S_iE4ds_B;
	add.s32 	%r9, %r33, %r32;
	add.s32 	%r8, %r9, %r30;
	neg.s32 	%r41, %r29;
	mad.lo.s32 	%r34, %r39, %r24, %r37;
	add.s32 	%r40, %r34, %r4;
	shl.b32 	%r12, %r24, 4;
	mad.lo.s32 	%r38, %r24, %r3, %r37;
	cvta.to.global.u64 	%rd1, %rd3;
	cvta.to.global.u64 	%rd2, %rd4;
	mov.f32 	%f62, 0f00000000;
$L__BB0_2:
	setp.ge.u32 	%p2, %r3, %r24;
	setp.ge.s32 	%p3, %r37, %r24;
	mov.f32 	%f60, 0f00000000;
	or.pred  	%p4, %p2, %p3;
	@%p4 bra 	$L__BB0_4;
	mul.wide.u32 	%rd6, %r38, 4;
	add.s64 	%rd7, %rd1, %rd6;
	ld.global.f32 	%f60, [%rd7];
$L__BB0_4:
	setp.ge.u32 	%p5, %r5, %r24;
	st.shared.f32 	[%r7], %f60;
	setp.ge.s32 	%p6, %r39, %r24;
	mov.f32 	%f61, 0f00000000;
	or.pred  	%p7, %p5, %p6;
	@%p7 bra 	$L__BB0_6;
	mul.wide.u32 	%rd8, %r40, 4;
	add.s64 	%rd9, %rd2, %rd8;
	ld.global.f32 	%f61, [%rd9];
$L__BB0_6:
	st.shared.f32 	[%r8], %f61;
	bar.sync 	0;
	ld.shared.f32 	%f12, [%r6];
	ld.shared.f32 	%f13, [%r9];
	fma.rn.f32 	%f14, %f12, %f13, %f62;
	ld.shared.f32 	%f15, [%r6+4];
	ld.shared.f32 	%f16, [%r9+64];
	fma.rn.f32 	%f17, %f15, %f16, %f14;
	ld.shared.f32 	%f18, [%r6+8];
	ld.shared.f32 	%f19, [%r9+128];
	fma.rn.f32 	%f20, %f18, %f19, %f17;
	ld.shared.f32 	%f21, [%r6+12];
	ld.shared.f32 	%f22, [%r9+192];
	fma.rn.f32 	%f23, %f21, %f22, %f20;
	ld.shared.f32 	%f24, [%r6+16];
	ld.shared.f32 	%f25, [%r9+256];
	fma.rn.f32 	%f26, %f24, %f25, %f23;
	ld.shared.f32 	%f27, [%r6+20];
	ld.shared.f32 	%f28, [%r9+320];
	fma.rn.f32 	%f29, %f27, %f28, %f26;
	ld.shared.f32 	%f30, [%r6+24];
	ld.shared.f32 	%f31, [%r9+384];
	fma.rn.f32 	%f32, %f30, %f31, %f29;
	ld.shared.f32 	%f33, [%r6+28];
	ld.shared.f32 	%f34, [%r9+448];
	fma.rn.f32 	%f35, %f33, %f34, %f32;
	ld.shared.f32 	%f36, [%r6+32];
	ld.shared.f32 	%f37, [%r9+512];
	fma.rn.f32 	%f38, %f36, %f37, %f35;
	ld.shared.f32 	%f39, [%r6+36];
	ld.shared.f32 	%f40, [%r9+576];
	fma.rn.f32 	%f41, %f39, %f40, %f38;
	ld.shared.f32 	%f42, [%r6+40];
	ld.shared.f32 	%f43, [%r9+640];
	fma.rn.f32 	%f44, %f42, %f43, %f41;
	ld.shared.f32 	%f45, [%r6+44];
	ld.shared.f32 	%f46, [%r9+704];
	fma.rn.f32 	%f47, %f45, %f46, %f44;
	ld.shared.f32 	%f48, [%r6+48];
	ld.shared.f32 	%f49, [%r9+768];
	fma.rn.f32 	%f50, %f48, %f49, %f47;
	ld.shared.f32 	%f51, [%r6+52];
	ld.shared.f32 	%f52, [%r9+832];
	fma.rn.f32 	%f53, %f51, %f52, %f50;
	ld.shared.f32 	%f54, [%r6+56];
	ld.shared.f32 	%f55, [%r9+896];
	fma.rn.f32 	%f56, %f54, %f55, %f53;
	ld.shared.f32 	%f57, [%r6+60];
	ld.shared.f32 	%f58, [%r9+960];
	fma.rn.f32 	%f62, %f57, %f58, %f56;
	bar.sync 	0;
	add.s32 	%r41, %r41, 1;
	setp.ne.s32 	%p8, %r41, 0;
	add.s32 	%r40, %r40, %r12;
	add.s32 	%r39, %r39, 16;
	add.s32 	%r38, %r38, 16;
	add.s32 	%r37, %r37, 16;
	@%p8 bra 	$L__BB0_2;
$L__BB0_7:
	max.s32 	%r35, %r3, %r5;
	setp.ge.s32 	%p9, %r35, %r24;
	@%p9 bra 	$L__BB0_9;
	mad.lo.s32 	%r36, %r24, %r3, %r5;
	cvta.to.global.u64 	%rd10, %rd5;
	mul.wide.u32 	%rd11, %r36, 4;
	add.s64 	%rd12, %rd10, %rd11;
	st.global.f32 	[%rd12], %f62;
$L__BB0_9:
	ret;

}


// ===== COMPILED SASS (sm_100) =====

	.target	sm_100

	.elftype	@"ET_EXEC"


//--------------------- .note.nv.tkinfo           --------------------------
	.section	.note.nv.tkinfo,"",@"SHT_NOTE"
	.sectionflags	@"SHF_NOTE_NV_TKINFO"
	.tkinfo
        /*0018*/ 	.word	0x00000002
        /*0030*/ 	.string	""
        /*0030*/ 	.string	"ptxas"
        /*0030*/ 	.string	"Cuda compilation tools, release 13.0, V13.0.88"
        /*0030*/ 	.string	"Build cuda_13.0.r13.0/compiler.36424714_0"
        /*0030*/ 	.string	"-arch sm_100 -m 64 "



//--------------------- .note.nv.cuinfo           --------------------------
	.section	.note.nv.cuinfo,"",@"SHT_NOTE"
	.sectionflags	@"SHF_NOTE_NV_CUINFO"
        /*0018*/ 	.short	0x0002
        /*001a*/ 	.short	0x0064
        /*001c*/ 	.short	0x0082
	.zero		2


//--------------------- .nv.info                  --------------------------
	.section	.nv.info,"",@"SHT_CUDA_INFO"
	.align	4


	//----- nvinfo : EIATTR_REGCOUNT
	.align		4
        /*0000*/ 	.byte	0x04, 0x2f
        /*0002*/ 	.short	(.L_1 - .L_0)
	.align		4
.L_0:
        /*0004*/ 	.word	index@(_Z19matrixMultiplyTiledPfS_S_i)
        /*0008*/ 	.word	0x00000020


	//----- nvinfo : EIATTR_FRAME_SIZE
	.align		4
.L_1:
        /*000c*/ 	.byte	0x04, 0x11
        /*000e*/ 	.short	(.L_3 - .L_2)
	.align		4
.L_2:
        /*0010*/ 	.word	index@(_Z19matrixMultiplyTiledPfS_S_i)
        /*0014*/ 	.word	0x00000000


	//----- nvinfo : EIATTR_MIN_STACK_SIZE
	.align		4
.L_3:
        /*0018*/ 	.byte	0x04, 0x12
        /*001a*/ 	.short	(.L_5 - .L_4)
	.align		4
.L_4:
        /*001c*/ 	.word	index@(_Z19matrixMultiplyTiledPfS_S_i)
        /*0020*/ 	.word	0x00000000
.L_5:


//--------------------- .nv.compat                --------------------------
	.section	.nv.compat,"",@"SHT_CUDA_COMPAT_INFO"
	.align	4
        /*0000*/ 	.byte	0x02, 0x09, 0x00, 0x00, 0x02, 0x02, 0x01, 0x00, 0x02, 0x05, 0x05, 0x00, 0x03, 0x07, 0x01, 0x01
        /*0010*/ 	.byte	0x02, 0x03, 0x00, 0x00, 0x02, 0x06, 0x01, 0x00, 0x04, 0x0b, 0x08, 0x00, 0x09, 0x00, 0x00, 0x00
        /*0020*/ 	.byte	0x00, 0x00, 0x00, 0x00


//--------------------- .nv.info._Z19matrixMultiplyTiledPfS_S_i --------------------------
	.section	.nv.info._Z19matrixMultiplyTiledPfS_S_i,"",@"SHT_CUDA_INFO"
	.sectionflags	@""
	.align	4


	//----- nvinfo : EIATTR_CUDA_API_VERSION
	.align		4
        /*0000*/ 	.byte	0x04, 0x37
        /*0002*/ 	.short	(.L_7 - .L_6)
.L_6:
        /*0004*/ 	.word	0x00000082


	//----- nvinfo : EIATTR_KPARAM_INFO
	.align		4
.L_7:
        /*0008*/ 	.byte	0x04, 0x17
        /*000a*/ 	.short	(.L_9 - .L_8)
.L_8:
        /*000c*/ 	.word	0x00000000
        /*0010*/ 	.short	0x0003
        /*0012*/ 	.short	0x0018
        /*0014*/ 	.byte	0x00, 0xf0, 0x11, 0x00


	//----- nvinfo : EIATTR_KPARAM_INFO
	.align		4
.L_9:
        /*0018*/ 	.byte	0x04, 0x17
        /*001a*/ 	.short	(.L_11 - .L_10)
.L_10:
        /*001c*/ 	.word	0x00000000
        /*0020*/ 	.short	0x0002
        /*0022*/ 	.short	0x0010
        /*0024*/ 	.byte	0x00, 0xf5, 0x21, 0x00


	//----- nvinfo : EIATTR_KPARAM_INFO
	.align		4
.L_11:
        /*0028*/ 	.byte	0x04, 0x17
        /*002a*/ 	.short	(.L_13 - .L_12)
.L_12:
        /*002c*/ 	.word	0x00000000
        /*0030*/ 	.short	0x0001
        /*0032*/ 	.short	0x0008
        /*0034*/ 	.byte	0x00, 0xf5, 0x21, 0x00


	//----- nvinfo : EIATTR_KPARAM_INFO
	.align		4
.L_13:
        /*0038*/ 	.byte	0x04, 0x17
        /*003a*/ 	.short	(.L_15 - .L_14)
.L_14:
        /*003c*/ 	.word	0x00000000
        /*0040*/ 	.short	0x0000
        /*0042*/ 	.short	0x0000
        /*0044*/ 	.byte	0x00, 0xf5, 0x21, 0x00


	//----- nvinfo : EIATTR_SPARSE_MMA_MASK
	.align		4
.L_15:
        /*0048*/ 	.byte	0x03, 0x50
        /*004a*/ 	.short	0x0000


	//----- nvinfo : EIATTR_MAXREG_COUNT
	.align		4
        /*004c*/ 	.byte	0x03, 0x1b
        /*004e*/ 	.short	0x00ff


	//----- nvinfo : EIATTR_NUM_BARRIERS
	.align		4
        /*0050*/ 	.byte	0x02, 0x4c
        /*0052*/ 	.byte	0x01
	.zero		1


	//----- nvinfo : EIATTR_MERCURY_ISA_VERSION
	.align		4
        /*0054*/ 	.byte	0x03, 0x5f
        /*0056*/ 	.short	0x0101


	//----- nvinfo : EIATTR_VRC_CTA_INIT_COUNT
	.align		4
        /*0058*/ 	.byte	0x02, 0x4a
	.zero		1
	.zero		1


	//----- nvinfo : EIATTR_EXIT_INSTR_OFFSETS
	.align		4
        /*005c*/ 	.byte	0x04, 0x1c
        /*005e*/ 	.short	(.L_17 - .L_16)


	//   ....[0]....
.L_16:
        /*0060*/ 	.word	0x000005c0


	//   ....[1]....
        /*0064*/ 	.word	0x00000610


	//----- nvinfo : EIATTR_CBANK_PARAM_SIZE
	.align		4
.L_17:
        /*0068*/ 	.byte	0x03, 0x19
        /*006a*/ 	.short	0x001c


	//----- nvinfo : EIATTR_PARAM_CBANK
	.align		4
        /*006c*/ 	.byte	0x04, 0x0a
        /*006e*/ 	.short	(.L_19 - .L_18)
	.align		4
.L_18:
        /*0070*/ 	.word	index@(.nv.constant0._Z19matrixMultiplyTiledPfS_S_i)
        /*0074*/ 	.short	0x0380
        /*0076*/ 	.short	0x001c


	//----- nvinfo : EIATTR_SW_WAR
	.align		4
.L_19:
        /*0078*/ 	.byte	0x04, 0x36
        /*007a*/ 	.short	(.L_21 - .L_20)
.L_20:
        /*007c*/ 	.word	0x00000008
.L_21:


//--------------------- .nv.callgraph             --------------------------
	.section	.nv.callgraph,"",@"SHT_CUDA_CALLGRAPH"
	.align	4
	.sectionentsize	8
	.align		4
        /*0000*/ 	.word	0x00000000
	.align		4
        /*0004*/ 	.word	0xffffffff
	.align		4
        /*0008*/ 	.word	0x00000000
	.align		4
        /*000c*/ 	.word	0xfffffffe
	.align		4
        /*0010*/ 	.word	0x00000000
	.align		4
        /*0014*/ 	.word	0xfffffffd
	.align		4
        /*0018*/ 	.word	0x00000000
	.align		4
        /*001c*/ 	.word	0xfffffffc


//--------------------- .text._Z19matrixMultiplyTiledPfS_S_i --------------------------
	.section	.text._Z19matrixMultiplyTiledPfS_S_i,"ax",@progbits
	.align	128
        .global         _Z19matrixMultiplyTiledPfS_S_i
        .type           _Z19matrixMultiplyTiledPfS_S_i,@function
        .size           _Z19matrixMultiplyTiledPfS_S_i,(.L_x_3 - _Z19matrixMultiplyTiledPfS_S_i)
        .other          _Z19matrixMultiplyTiledPfS_S_i,@"STO_CUDA_ENTRY STV_DEFAULT"
_Z19matrixMultiplyTiledPfS_S_i:
.text._Z19matrixMultiplyTiledPfS_S_i:
[----:B------:R-:W-:Y:S01]  /*0000*/  LDC R1, c[0x0][0x37c] ;  /* 0x0000df00ff017b82 */ /* 0x000fe20000000800 */
[----:B------:R-:W0:Y:S01]  /*0010*/  LDCU UR4, c[0x0][0x398] ;  /* 0x00007300ff0477ac */ /* 0x000e220008000800 */
[----:B------:R-:W1:Y:S01]  /*0020*/  S2R R5, SR_CTAID.Y ;  /* 0x0000000000057919 */ /* 0x000e620000002600 */
[----:B------:R-:W-:Y:S01]  /*0030*/  HFMA2 R23, -RZ, RZ, 0, 0 ;  /* 0x00000000ff177431 */ /* 0x000fe200000001ff */
[----:B------:R-:W2:Y:S01]  /*0040*/  LDCU.64 UR8, c[0x0][0x358] ;  /* 0x00006b00ff0877ac */ /* 0x000ea20008000a00 */
[----:B------:R-:W1:Y:S01]  /*0050*/  S2R R3, SR_TID.Y ;  /* 0x0000000000037919 */ /* 0x000e620000002200 */
[----:B------:R-:W3:Y:S01]  /*0060*/  S2R R8, SR_CTAID.X ;  /* 0x0000000000087919 */ /* 0x000ee20000002500 */
[----:B------:R-:W3:Y:S01]  /*0070*/  S2R R7, SR_TID.X ;  /* 0x0000000000077919 */ /* 0x000ee20000002100 */
[----:B0-----:R-:W-:-:S04]  /*0080*/  MOV R0, UR4 ;  /* 0x0000000400007c02 */ /* 0x001fc80008000f00 */
[----:B------:R-:W-:Y:S02]  /*0090*/  ISETP.GE.AND P0, PT, R0, 0x1, PT ;  /* 0x000000010000780c */ /* 0x000fe40003f06270 */
[----:B-1----:R-:W-:Y:S02]  /*00a0*/  LEA R5, R5, R3, 0x4 ;  /* 0x0000000305057211 */ /* 0x002fe400078e20ff */
[----:B---3--:R-:W-:-:S09]  /*00b0*/  LEA R2, R8, R7, 0x4 ;  /* 0x0000000708027211 */ /* 0x008fd200078e20ff */
[----:B--2---:R-:W-:Y:S05]  /*00c0*/  @!P0 BRA `(.L_x_0) ;  /* 0x0000000400348947 */ /* 0x004fea0003800000 */
[----:B------:R-:W0:Y:S01]  /*00d0*/  S2UR UR6, SR_CgaCtaId ;  /* 0x00000000000679c3 */ /* 0x000e220000008800 */
[----:B------:R-:W-:Y:S01]  /*00e0*/  UMOV UR4, 0x400 ;  /* 0x0000040000047882 */ /* 0x000fe20000000000 */
[----:B------:R-:W-:Y:S01]  /*00f0*/  IADD3 R4, PT, PT, R0, 0xf, RZ ;  /* 0x0000000f00047810 */ /* 0x000fe20007ffe0ff */
[----:B------:R-:W-:Y:S01]  /*0100*/  UIADD3 UR5, UPT, UPT, UR4, 0x400, URZ ;  /* 0x0000040004057890 */ /* 0x000fe2000fffe0ff */
[-C--:B------:R-:W-:Y:S01]  /*0110*/  IMAD R17, R3, R0.reuse, R7 ;  /* 0x0000000003117224 */ /* 0x080fe200078e0207 */
[----:B------:R-:W-:Y:S02]  /*0120*/  MOV R23, RZ ;  /* 0x000000ff00177202 */ /* 0x000fe40000000f00 */
[----:B------:R-:W-:Y:S01]  /*0130*/  SHF.R.U32.HI R19, RZ, 0x4, R4 ;  /* 0x00000004ff137819 */ /* 0x000fe20000011604 */
[----:B------:R-:W1:Y:S01]  /*0140*/  LDC R6, c[0x0][0x398] ;  /* 0x0000e600ff067b82 */ /* 0x000e620000000800 */
[----:B------:R-:W-:Y:S02]  /*0150*/  IMAD R17, R8, 0x10, R17 ;  /* 0x0000001008117824 */ /* 0x000fe400078e0211 */
[----:B------:R-:W-:Y:S01]  /*0160*/  IMAD R4, R5, R0, R7 ;  /* 0x0000000005047224 */ /* 0x000fe200078e0207 */
[----:B------:R-:W-:Y:S01]  /*0170*/  IADD3 R19, PT, PT, -R19, RZ, RZ ;  /* 0x000000ff13137210 */ /* 0x000fe20007ffe1ff */
[----:B0-----:R-:W-:-:S02]  /*0180*/  ULEA UR5, UR6, UR5, 0x18 ;  /* 0x0000000506057291 */ /* 0x001fc4000f8ec0ff */
[----:B------:R-:W-:-:S04]  /*0190*/  ULEA UR4, UR6, UR4, 0x18 ;  /* 0x0000000406047291 */ /* 0x000fc8000f8ec0ff */
[----:B------:R-:W-:Y:S02]  /*01a0*/  LEA R20, R7, UR5, 0x2 ;  /* 0x0000000507147c11 */ /* 0x000fe4000f8e10ff */
[----:B------:R-:W-:-:S03]  /*01b0*/  LEA R18, R3, UR4, 0x6 ;  /* 0x0000000403127c11 */ /* 0x000fc6000f8e30ff */
[----:B------:R-:W-:Y:S01]  /*01c0*/  IMAD R16, R3, 0x40, R20 ;  /* 0x0000004003107824 */ /* 0x000fe200078e0214 */
[----:B------:R-:W-:-:S07]  /*01d0*/  LEA R21, R7, R18, 0x2 ;  /* 0x0000001207157211 */ /* 0x000fce00078e10ff */
.L_x_1:
[----:B-1----:R-:W-:Y:S01]  /*01e0*/  MOV R0, R6 ;  /* 0x0000000600007202 */ /* 0x002fe20000000f00 */
[----:B------:R-:W-:Y:S01]  /*01f0*/  HFMA2 R22, -RZ, RZ, 0, 0 ;  /* 0x00000000ff167431 */ /* 0x000fe200000001ff */
[----:B------:R-:W-:Y:S02]  /*0200*/  MOV R27, RZ ;  /* 0x000000ff001b7202 */ /* 0x000fe40000000f00 */
[-C--:B------:R-:W-:Y:S02]  /*0210*/  ISETP.GE.AND P1, PT, R7, R0.reuse, PT ;  /* 0x000000000700720c */ /* 0x080fe40003f26270 */
[-C--:B------:R-:W-:Y:S02]  /*0220*/  ISETP.GE.AND P0, PT, R3, R0.reuse, PT ;  /* 0x000000000300720c */ /* 0x080fe40003f06270 */
[-C--:B------:R-:W-:Y:S02]  /*0230*/  ISETP.GE.U32.OR P1, PT, R5, R0.reuse, P1 ;  /* 0x000000000500720c */ /* 0x080fe40000f26470 */
[----:B------:R-:W-:-:S11]  /*0240*/  ISETP.GE.U32.OR P0, PT, R2, R0, P0 ;  /* 0x000000000200720c */ /* 0x000fd60000706470 */
[----:B------:R-:W0:Y:S08]  /*0250*/  @!P1 LDC.64 R10, c[0x0][0x380] ;  /* 0x0000e000ff0a9b82 */ /* 0x000e300000000a00 */
[----:B------:R-:W1:Y:S01]  /*0260*/  @!P0 LDC.64 R8, c[0x0][0x388] ;  /* 0x0000e200ff088b82 */ /* 0x000e620000000a00 */
[----:B0-----:R-:W-:-:S05]  /*0270*/  @!P1 IMAD.WIDE.U32 R10, R4, 0x4, R10 ;  /* 0x00000004040a9825 */ /* 0x001fca00078e000a */
[----:B------:R-:W2:Y:S01]  /*0280*/  @!P1 LDG.E R22, desc[UR8][R10.64] ;  /* 0x000000080a169981 */ /* 0x000ea2000c1e1900 */
[----:B-1----:R-:W-:-:S05]  /*0290*/  @!P0 IMAD.WIDE.U32 R8, R17, 0x4, R8 ;  /* 0x0000000411088825 */ /* 0x002fca00078e0008 */
[----:B------:R-:W3:Y:S01]  /*02a0*/  @!P0 LDG.E R27, desc[UR8][R8.64] ;  /* 0x00000008081b8981 */ /* 0x000ee2000c1e1900 */
[----:B------:R-:W-:-:S05]  /*02b0*/  VIADD R19, R19, 0x1 ;  /* 0x0000000113137836 */ /* 0x000fca0000000000 */
[----:B------:R-:W-:Y:S02]  /*02c0*/  ISETP.NE.AND P0, PT, R19, RZ, PT ;  /* 0x000000ff1300720c */ /* 0x000fe40003f05270 */
[----:B------:R-:W-:Y:S02]  /*02d0*/  IADD3 R3, PT, PT, R3, 0x10, RZ ;  /* 0x0000001003037810 */ /* 0x000fe40007ffe0ff */
[----:B------:R-:W-:Y:S02]  /*02e0*/  IADD3 R7, PT, PT, R7, 0x10, RZ ;  /* 0x0000001007077810 */ /* 0x000fe40007ffe0ff */
[----:B------:R-:W-:Y:S02]  /*02f0*/  IADD3 R4, PT, PT, R4, 0x10, RZ ;  /* 0x0000001004047810 */ /* 0x000fe40007ffe0ff */
[----:B------:R-:W-:Y:S01]  /*0300*/  LEA R17, R0, R17, 0x4 ;  /* 0x0000001100117211 */ /* 0x000fe200078e20ff */
[----:B--2---:R-:W-:Y:S04]  /*0310*/  STS [R21], R22 ;  /* 0x0000001615007388 */ /* 0x004fe80000000800 */
[----:B---3--:R-:W-:Y:S01]  /*0320*/  STS [R16], R27 ;  /* 0x0000001b10007388 */ /* 0x008fe20000000800 */
[----:B------:R-:W-:Y:S06]  /*0330*/  BAR.SYNC.DEFER_BLOCKING 0x0 ;  /* 0x0000000000007b1d */ /* 0x000fec0000010000 */
[----:B------:R-:W-:Y:S04]  /*0340*/  LDS R26, [R20] ;  /* 0x00000000141a7984 */ /* 0x000fe80000000800 */
[----:B------:R-:W0:Y:S04]  /*0350*/  LDS.128 R12, [R18] ;  /* 0x00000000120c7984 */ /* 0x000e280000000c00 */
[----:B------:R-:W1:Y:S04]  /*0360*/  LDS R29, [R20+0x40] ;  /* 0x00004000141d7984 */ /* 0x000e680000000800 */
[----:B------:R-:W2:Y:S04]  /*0370*/  LDS R25, [R20+0x80] ;  /* 0x0000800014197984 */ /* 0x000ea80000000800 */
[----:B------:R-:W3:Y:S04]  /*0380*/  LDS R24, [R20+0xc0] ;  /* 0x0000c00014187984 */ /* 0x000ee80000000800 */
[----:B------:R-:W-:Y:S04]  /*0390*/  LDS.128 R8, [R18+0x10] ;  /* 0x0000100012087984 */ /* 0x000fe80000000c00 */
[----:B------:R-:W-:Y:S04]  /*03a0*/  LDS R22, [R20+0x140] ;  /* 0x0001400014167984 */ /* 0x000fe80000000800 */
[----:B------:R-:W-:Y:S01]  /*03b0*/  LDS R27, [R20+0x200] ;  /* 0x00020000141b7984 */ /* 0x000fe20000000800 */
[----:B0-----:R-:W-:-:S03]  /*03c0*/  FFMA R12, R12, R26, R23 ;  /* 0x0000001a0c0c7223 */ /* 0x001fc60000000017 */
[----:B------:R-:W0:Y:S01]  /*03d0*/  LDS R23, [R20+0x100] ;  /* 0x0001000014177984 */ /* 0x000e220000000800 */
[----:B-1----:R-:W-:-:S03]  /*03e0*/  FFMA R12, R29, R13, R12 ;  /* 0x0000000d1d0c7223 */ /* 0x002fc6000000000c */
[----:B------:R-:W-:Y:S01]  /*03f0*/  LDS R26, [R20+0x1c0] ;  /* 0x0001c000141a7984 */ /* 0x000fe20000000800 */
[----:B--2---:R-:W-:-:S03]  /*0400*/  FFMA R13, R25, R14, R12 ;  /* 0x0000000e190d7223 */ /* 0x004fc6000000000c */
[----:B------:R-:W1:Y:S01]  /*0410*/  LDS R25, [R20+0x180] ;  /* 0x0001800014197984 */ /* 0x000e620000000800 */
[----:B---3--:R-:W-:-:S03]  /*0420*/  FFMA R13, R24, R15, R13 ;  /* 0x0000000f180d7223 */ /* 0x008fc6000000000d */
[----:B------:R-:W-:Y:S01]  /*0430*/  LDS R24, [R20+0x240] ;  /* 0x0002400014187984 */ /* 0x000fe20000000800 */
[----:B0-----:R-:W-:-:S03]  /*0440*/  FFMA R23, R8, R23, R13 ;  /* 0x0000001708177223 */ /* 0x001fc6000000000d */
[----:B------:R-:W0:Y:S01]  /*0450*/  LDS.128 R12, [R18+0x20] ;  /* 0x00002000120c7984 */ /* 0x000e220000000c00 */
[----:B------:R-:W-:-:S03]  /*0460*/  FFMA R22, R22, R9, R23 ;  /* 0x0000000916167223 */ /* 0x000fc60000000017 */
[----:B------:R-:W2:Y:S01]  /*0470*/  LDS R23, [R20+0x280] ;  /* 0x0002800014177984 */ /* 0x000ea20000000800 */
[----:B-1----:R-:W-:-:S03]  /*0480*/  FFMA R25, R25, R10, R22 ;  /* 0x0000000a19197223 */ /* 0x002fc60000000016 */
[----:B------:R-:W1:Y:S01]  /*0490*/  LDS R22, [R20+0x2c0] ;  /* 0x0002c00014167984 */ /* 0x000e620000000800 */
[----:B------:R-:W-:-:S03]  /*04a0*/  FFMA R11, R26, R11, R25 ;  /* 0x0000000b1a0b7223 */ /* 0x000fc60000000019 */
[----:B------:R-:W-:Y:S01]  /*04b0*/  LDS R25, [R20+0x300] ;  /* 0x0003000014197984 */ /* 0x000fe20000000800 */
[----:B0-----:R-:W-:-:S03]  /*04c0*/  FFMA R27, R12, R27, R11 ;  /* 0x0000001b0c1b7223 */ /* 0x001fc6000000000b */
[----:B------:R-:W0:Y:S01]  /*04d0*/  LDS.128 R8, [R18+0x30] ;  /* 0x0000300012087984 */ /* 0x000e220000000c00 */
[----:B------:R-:W-:-:S03]  /*04e0*/  FFMA R24, R24, R13, R27 ;  /* 0x0000000d18187223 */ /* 0x000fc6000000001b */
[----:B------:R-:W3:Y:S04]  /*04f0*/  LDS R27, [R20+0x340] ;  /* 0x00034000141b7984 */ /* 0x000ee80000000800 */
[----:B------:R-:W4:Y:S04]  /*0500*/  LDS R13, [R20+0x380] ;  /* 0x00038000140d7984 */ /* 0x000f280000000800 */
[----:B------:R-:W5:Y:S01]  /*0510*/  LDS R12, [R20+0x3c0] ;  /* 0x0003c000140c7984 */ /* 0x000f620000000800 */
[----:B--2---:R-:W-:-:S04]  /*0520*/  FFMA R23, R23, R14, R24 ;  /* 0x0000000e17177223 */ /* 0x004fc80000000018 */
[----:B-1----:R-:W-:-:S04]  /*0530*/  FFMA R15, R22, R15, R23 ;  /* 0x0000000f160f7223 */ /* 0x002fc80000000017 */
[----:B0-----:R-:W-:-:S04]  /*0540*/  FFMA R8, R8, R25, R15 ;  /* 0x0000001908087223 */ /* 0x001fc8000000000f */
[----:B---3--:R-:W-:-:S04]  /*0550*/  FFMA R8, R27, R9, R8 ;  /* 0x000000091b087223 */ /* 0x008fc80000000008 */
[----:B----4-:R-:W-:-:S04]  /*0560*/  FFMA R13, R13, R10, R8 ;  /* 0x0000000a0d0d7223 */ /* 0x010fc80000000008 */
[----:B-----5:R-:W-:Y:S01]  /*0570*/  FFMA R23, R12, R11, R13 ;  /* 0x0000000b0c177223 */ /* 0x020fe2000000000d */
[----:B------:R-:W-:Y:S06]  /*0580*/  BAR.SYNC.DEFER_BLOCKING 0x0 ;  /* 0x0000000000007b1d */ /* 0x000fec0000010000 */
[----:B------:R-:W-:Y:S05]  /*0590*/  @P0 BRA `(.L_x_1) ;  /* 0xfffffffc00100947 */ /* 0x000fea000383ffff */
.L_x_0:
[----:B------:R-:W-:-:S04]  /*05a0*/  VIMNMX R3, PT, PT, R5, R2, !PT ;  /* 0x0000000205037248 */ /* 0x000fc80007fe0100 */
[----:B------:R-:W-:-:S13]  /*05b0*/  ISETP.GE.AND P0, PT, R3, R0, PT ;  /* 0x000000000300720c */ /* 0x000fda0003f06270 */
[----:B------:R-:W-:Y:S05]  /*05c0*/  @P0 EXIT ;  /* 0x000000000000094d */ /* 0x000fea0003800000 */
[----:B------:R-:W0:Y:S01]  /*05d0*/  LDC.64 R6, c[0x0][0x390] ;  /* 0x0000e400ff067b82 */ /* 0x000e220000000a00 */
[----:B------:R-:W-:-:S04]  /*05e0*/  IMAD R3, R5, R0, R2 ;  /* 0x0000000005037224 */ /* 0x000fc800078e0202 */
[----:B0-----:R-:W-:-:S05]  /*05f0*/  IMAD.WIDE.U32 R2, R3, 0x4, R6 ;  /* 0x0000000403027825 */ /* 0x001fca00078e0006 */
[----:B------:R-:W-:Y:S01]  /*0600*/  STG.E desc[UR8][R2.64], R23 ;  /* 0x0000001702007986 */ /* 0x000fe2000c101908 */
[----:B------:R-:W-:Y:S05]  /*0610*/  EXIT ;  /* 0x000000000000794d */ /* 0x000fea0003800000 */
.L_x_2:
[----:B------:R-:W-:-:S00]  /*0620*/  BRA `(.L_x_2) ;  /* 0xfffffffc00fc7947 */ /* 0x000fc0000383ffff */
[----:B------:R-:W-:-:S00]  /*0630*/  NOP ;  /* 0x0000000000007918 */ /* 0x000fc00000000000 */
        /* <DEDUP_REMOVED lines=12> */
.L_x_3:


//--------------------- .nv.shared._Z19matrixMultiplyTiledPfS_S_i --------------------------
	.section	.nv.shared._Z19matrixMultiplyTiledPfS_S_i,"aw",@nobits
	.sectionflags	@""
	.align	4
.nv.shared._Z19matrixMultiplyTiledPfS_S_i:
	.zero		3072


//--------------------- .nv.shared.reserved.0     --------------------------
	.section	.nv.shared.reserved.0,"aw",@nobits
	.weak		__nv_reservedSMEM_offset_0_alias
	.size		__nv_reservedSMEM_offset_0_alias, 0, 64
	.other		__nv_reservedSMEM_offset_0_alias,@"STO_CUDA_RESERVED_SHARED STV_DEFAULT"
__nv_reservedSMEM_offset_0_alias:
	.zero		0
	.zero		64


//--------------------- .nv.constant0._Z19matrixMultiplyTiledPfS_S_i --------------------------
	.section	.nv.constant0._Z19matrixMultiplyTiledPfS_S_i,"a",@progbits
	.sectionflags	@""
	.align	4
.nv.constant0._Z19matrixMultiplyTiledPfS_S_i:
	.zero		924


//--------------------- SYMBOLS --------------------------

	.type		.nv.reservedSmem.offset0,@object
	.size		.nv.reservedSmem.offset0,0x4
	.type		.nv.reservedSmem.cap,@object
	.size		.nv.reservedSmem.cap,0x4
